	.headerflags	@"EF_CUDA_TEXMODE_UNIFIED EF_CUDA_64BIT_ADDRESS EF_CUDA_ACCELERATORS EF_CUDA_SM90 EF_CUDA_VIRTUAL_SM(EF_CUDA_SM90)"
	.elftype	@"ET_EXEC"


//--------------------- .nv.info                  --------------------------
	.section	.nv.info,"",@"SHT_CUDA_INFO"
	.align	4


	//----- nvinfo : EIATTR_REGCOUNT
	.align		4
        /*0000*/ 	.byte	0x04, 0x2f
        /*0002*/ 	.short	(.L_1 - .L_0)
	.align		4
.L_0:
        /*0004*/ 	.word	index@(triton_poi_fused_relu_threshold_backward_0)
        /*0008*/ 	.word	0x0000000c


	//----- nvinfo : EIATTR_MIN_STACK_SIZE
	.align		4
.L_1:
        /*000c*/ 	.byte	0x04, 0x12
        /*000e*/ 	.short	(.L_3 - .L_2)
	.align		4
.L_2:
        /*0010*/ 	.word	index@(triton_poi_fused_relu_threshold_backward_0)
        /*0014*/ 	.word	0x00000000


	//----- nvinfo : EIATTR_FRAME_SIZE
	.align		4
.L_3:
        /*0018*/ 	.byte	0x04, 0x11
        /*001a*/ 	.short	(.L_5 - .L_4)
	.align		4
.L_4:
        /*001c*/ 	.word	index@(triton_poi_fused_relu_threshold_backward_0)
        /*0020*/ 	.word	0x00000000


	//----- nvinfo : EIATTR_MIN_STACK_SIZE
	.align		4
.L_5:
        /*0024*/ 	.byte	0x04, 0x12
        /*0026*/ 	.short	(.L_7 - .L_6)
	.align		4
.L_6:
        /*0028*/ 	.word	index@(triton_poi_fused_relu_threshold_backward_0)
        /*002c*/ 	.word	0x00000000
.L_7:


//--------------------- .nv.info.triton_poi_fused_relu_threshold_backward_0 --------------------------
	.section	.nv.info.triton_poi_fused_relu_threshold_backward_0,"",@"SHT_CUDA_INFO"
	.sectionflags	@""
	.align	4


	//----- nvinfo : EIATTR_CUDA_API_VERSION
	.align		4
        /*0000*/ 	.byte	0x04, 0x37
        /*0002*/ 	.short	(.L_9 - .L_8)
.L_8:
        /*0004*/ 	.word	0x0000007c


	//----- nvinfo : EIATTR_KPARAM_INFO
	.align		4
.L_9:
        /*0008*/ 	.byte	0x04, 0x17
        /*000a*/ 	.short	(.L_11 - .L_10)
.L_10:
        /*000c*/ 	.word	0x00000000
        /*0010*/ 	.short	0x0003
        /*0012*/ 	.short	0x0018
        /*0014*/ 	.byte	0x00, 0xf0, 0x11, 0x00


	//----- nvinfo : EIATTR_KPARAM_INFO
	.align		4
.L_11:
        /*0018*/ 	.byte	0x04, 0x17
        /*001a*/ 	.short	(.L_13 - .L_12)
.L_12:
        /*001c*/ 	.word	0x00000000
        /*0020*/ 	.short	0x0002
        /*0022*/ 	.short	0x0010
        /*0024*/ 	.byte	0x00, 0xf4, 0x21, 0x00


	//----- nvinfo : EIATTR_KPARAM_INFO
	.align		4
.L_13:
        /*0028*/ 	.byte	0x04, 0x17
        /*002a*/ 	.short	(.L_15 - .L_14)
.L_14:
        /*002c*/ 	.word	0x00000000
        /*0030*/ 	.short	0x0001
        /*0032*/ 	.short	0x0008
        /*0034*/ 	.byte	0x00, 0xf4, 0x21, 0x00


	//----- nvinfo : EIATTR_KPARAM_INFO
	.align		4
.L_15:
        /*0038*/ 	.byte	0x04, 0x17
        /*003a*/ 	.short	(.L_17 - .L_16)
.L_16:
        /*003c*/ 	.word	0x00000000
        /*0040*/ 	.short	0x0000
        /*0042*/ 	.short	0x0000
        /*0044*/ 	.byte	0x00, 0xf4, 0x21, 0x00


	//----- nvinfo : EIATTR_SPARSE_MMA_MASK
	.align		4
.L_17:
        /*0048*/ 	.byte	0x03, 0x50
        /*004a*/ 	.short	0x0000


	//----- nvinfo : EIATTR_MAXREG_COUNT
	.align		4
        /*004c*/ 	.byte	0x03, 0x1b
        /*004e*/ 	.short	0x00ff


	//----- nvinfo : EIATTR_EXIT_INSTR_OFFSETS
	.align		4
        /*0050*/ 	.byte	0x04, 0x1c
        /*0052*/ 	.short	(.L_19 - .L_18)


	//   ....[0]....
.L_18:
        /*0054*/ 	.word	0x000001e0


	//   ....[1]....
        /*0058*/ 	.word	0x00000200


	//----- nvinfo : EIATTR_REQNTID
	.align		4
.L_19:
        /*005c*/ 	.byte	0x04, 0x10
        /*005e*/ 	.short	(.L_21 - .L_20)
.L_20:
        /*0060*/ 	.word	0x00000020
        /*0064*/ 	.word	0x00000001
        /*0068*/ 	.word	0x00000001


	//----- nvinfo : EIATTR_CBANK_PARAM_SIZE
	.align		4
.L_21:
        /*006c*/ 	.byte	0x03, 0x19
        /*006e*/ 	.short	0x001c


	//----- nvinfo : EIATTR_PARAM_CBANK
	.align		4
        /*0070*/ 	.byte	0x04, 0x0a
        /*0072*/ 	.short	(.L_23 - .L_22)
	.align		4
.L_22:
        /*0074*/ 	.word	index@(.nv.constant0.triton_poi_fused_relu_threshold_backward_0)
        /*0078*/ 	.short	0x0210
        /*007a*/ 	.short	0x001c


	//----- nvinfo : EIATTR_SW_WAR
	.align		4
.L_23:
        /*007c*/ 	.byte	0x04, 0x36
        /*007e*/ 	.short	(.L_25 - .L_24)
.L_24:
        /*0080*/ 	.word	0x00000008
.L_25:


//--------------------- .nv.callgraph             --------------------------
	.section	.nv.callgraph,"",@"SHT_CUDA_CALLGRAPH"
	.align	4
	.sectionentsize	8
	.align		4
        /*0000*/ 	.word	0x00000000
	.align		4
        /*0004*/ 	.word	0xffffffff
	.align		4
        /*0008*/ 	.word	0x00000000
	.align		4
        /*000c*/ 	.word	0xfffffffe
	.align		4
        /*0010*/ 	.word	0x00000000
	.align		4
        /*0014*/ 	.word	0xfffffffd
	.align		4
        /*0018*/ 	.word	0x00000000
	.align		4
        /*001c*/ 	.word	0xfffffffc


//--------------------- .text.triton_poi_fused_relu_threshold_backward_0 --------------------------
	.section	.text.triton_poi_fused_relu_threshold_backward_0,"ax",@progbits
	.align	128
        .global         triton_poi_fused_relu_threshold_backward_0
        .type           triton_poi_fused_relu_threshold_backward_0,@function
        .size           triton_poi_fused_relu_threshold_backward_0,(.L_x_1 - triton_poi_fused_relu_threshold_backward_0)
        .other          triton_poi_fused_relu_threshold_backward_0,@"STO_CUDA_ENTRY STV_DEFAULT"
triton_poi_fused_relu_threshold_backward_0:
.text.triton_poi_fused_relu_threshold_backward_0:
[----:B------:R-:W0:Y:S02]  /*0000*/  LDC R1, c[0x0][0x28] ;  /* 0x00000a00ff017b82 */ /* 0x000e240000000800 */
[----:B------:R-:W1:Y:S01]  /*0010*/  S2R R8, SR_TID.X ;  /* 0x0000000000087919 */ /* 0x000e620000002100 */
[----:B------:R-:W2:Y:S01]  /*0020*/  LDC.64 R4, c[0x0][0x218] ;  /* 0x00008600ff047b82 */ /* 0x000ea20000000a00 */
[----:B------:R-:W-:Y:S01]  /*0030*/  ULDC.64 UR4, c[0x0][0x208] ;  /* 0x0000820000047ab9 */ /* 0x000fe20000000a00 */
[----:B------:R-:W-:Y:S01]  /*0040*/  ULDC.64 UR6, c[0x0][0x220] ;  /* 0x0000880000067ab9 */ /* 0x000fe20000000a00 */
[----:B------:R-:W3:Y:S05]  /*0050*/  S2R R7, SR_CTAID.X ;  /* 0x0000000000077919 */ /* 0x000eea0000002500 */
[----:B------:R-:W4:Y:S01]  /*0060*/  LDC.64 R2, c[0x0][0x210] ;  /* 0x00008400ff027b82 */ /* 0x000f220000000a00 */
[----:B-1----:R-:W-:-:S02]  /*0070*/  LOP3.LUT R0, R8, 0xf, RZ, 0xc0, !PT ;  /* 0x0000000f08007812 */ /* 0x002fc400078ec0ff */
[----:B---3--:R-:W-:-:S03]  /*0080*/  SHF.R.S32.HI R6, RZ, 0x1b, R7 ;  /* 0x0000001bff067819 */ /* 0x008fc60000011407 */
[----:B------:R-:W-:Y:S01]  /*0090*/  IMAD R7, R7, 0x10, R0 ;  /* 0x0000001007077824 */ /* 0x000fe200078e0200 */
[----:B------:R-:W-:-:S03]  /*00a0*/  SGXT R0, R6, 0x1 ;  /* 0x000000010600781a */ /* 0x000fc60000000200 */
[C---:B----4-:R-:W-:Y:S01]  /*00b0*/  IMAD.WIDE R2, R7.reuse, 0x4, R2 ;  /* 0x0000000407027825 */ /* 0x050fe200078e0202 */
[----:B------:R-:W-:Y:S02]  /*00c0*/  ISETP.GE.AND P0, PT, R7, 0x10, PT ;  /* 0x000000100700780c */ /* 0x000fe40003f06270 */
[----:B------:R-:W-:-:S04]  /*00d0*/  LEA.HI R0, R0, R7, RZ, 0x2 ;  /* 0x0000000700007211 */ /* 0x000fc800078f10ff */
[----:B------:R-:W-:Y:S01]  /*00e0*/  SHF.R.S32.HI R9, RZ, 0x2, R0 ;  /* 0x00000002ff097819 */ /* 0x000fe20000011400 */
[----:B------:R-:W-:-:S04]  /*00f0*/  IMAD.MOV.U32 R0, RZ, RZ, RZ ;  /* 0x000000ffff007224 */ /* 0x000fc800078e00ff */
[----:B--2---:R-:W-:Y:S02]  /*0100*/  IMAD.WIDE R4, R9, 0x4, R4 ;  /* 0x0000000409047825 */ /* 0x004fe400078e0204 */
[----:B------:R-:W2:Y:S02]  /*0110*/  @!P0 LDG.E R0, desc[UR4][R2.64] ;  /* 0x0000000402008981 */ /* 0x000ea4000c1e1900 */
[----:B------:R-:W-:-:S06]  /*0120*/  IMAD.MOV.U32 R9, RZ, RZ, RZ ;  /* 0x000000ffff097224 */ /* 0x000fcc00078e00ff */
[----:B------:R-:W2:Y:S01]  /*0130*/  @!P0 LDG.E.EL R9, desc[UR4][R4.64] ;  /* 0x0000000404098981 */ /* 0x000ea2000c2e1900 */
[----:B------:R-:W-:-:S04]  /*0140*/  LOP3.LUT P0, RZ, R8, 0x10, RZ, 0xc0, !PT ;  /* 0x0000001008ff7812 */ /* 0x000fc8000780c0ff */
[----:B------:R-:W-:Y:S01]  /*0150*/  ISETP.LT.AND P0, PT, R7, 0x10, !P0 ;  /* 0x000000100700780c */ /* 0x000fe20004701270 */
[----:B--2---:R-:W-:Y:S01]  /*0160*/  FADD R6, R9, R0 ;  /* 0x0000000009067221 */ /* 0x004fe20000000000 */
[----:B------:R-:W-:-:S04]  /*0170*/  FSETP.GEU.AND P1, PT, R0, -R9, PT ;  /* 0x800000090000720b */ /* 0x000fc80003f2e000 */
[----:B------:R-:W-:Y:S02]  /*0180*/  FSEL R9, R6, RZ, P1 ;  /* 0x000000ff06097208 */ /* 0x000fe40000800000 */
[----:B------:R-:W-:Y:S02]  /*0190*/  IADD3 R6, P1, R7, UR6, RZ ;  /* 0x0000000607067c10 */ /* 0x000fe4000ff3e0ff */
[----:B------:R-:W-:-:S03]  /*01a0*/  FSETP.GTU.AND P2, PT, R9, RZ, PT ;  /* 0x000000ff0900720b */ /* 0x000fc60003f4c000 */
[----:B------:R1:W-:Y:S01]  /*01b0*/  @P0 STG.E desc[UR4][R2.64], R9 ;  /* 0x0000000902000986 */ /* 0x0003e2000c101904 */
[----:B------:R-:W-:Y:S02]  /*01c0*/  LEA.HI.X.SX32 R7, R7, UR7, 0x1, P1 ;  /* 0x0000000707077c11 */ /* 0x000fe400088f0eff */
[----:B------:R-:W-:Y:S01]  /*01d0*/  SEL R5, RZ, 0x1, P2 ;  /* 0x00000001ff057807 */ /* 0x000fe20001000000 */
[----:B------:R-:W-:Y:S06]  /*01e0*/  @!P0 EXIT ;  /* 0x000000000000894d */ /* 0x000fec0003800000 */
[----:B------:R-:W-:Y:S01]  /*01f0*/  STG.E.U8 desc[UR4][R6.64], R5 ;  /* 0x0000000506007986 */ /* 0x000fe2000c101104 */
[----:B------:R-:W-:Y:S05]  /*0200*/  EXIT ;  /* 0x000000000000794d */ /* 0x000fea0003800000 */
.L_x_0:
[----:B------:R-:W-:-:S00]  /*0210*/  BRA `(.L_x_0) ;  /* 0xfffffffc00fc7947 */ /* 0x000fc0000383ffff */
[----:B------:R-:W-:-:S00]  /*0220*/  NOP ;  /* 0x0000000000007918 */ /* 0x000fc00000000000 */
        /* <DEDUP_REMOVED lines=13> */
.L_x_1:


//--------------------- .nv.constant0.triton_poi_fused_relu_threshold_backward_0 --------------------------
	.section	.nv.constant0.triton_poi_fused_relu_threshold_backward_0,"a",@progbits
	.sectionflags	@""
	.align	4
.nv.constant0.triton_poi_fused_relu_threshold_backward_0:
	.zero		556
